//
// Generated by NVIDIA NVVM Compiler
//
// Compiler Build ID: CL-36424714
// Cuda compilation tools, release 13.0, V13.0.88
// Based on NVVM 20.0.0
//

.version 9.0
.target sm_100
.address_size 64

	// .globl	_Z3addPP3carS0_

.visible .entry _Z3addPP3carS0_(
	.param .u64 .ptr .align 1 _Z3addPP3carS0__param_0,
	.param .u64 .ptr .align 1 _Z3addPP3carS0__param_1
)
{
	.reg .pred 	%p<6>;
	.reg .b16 	%rs<5>;
	.reg .b32 	%r<28>;
	.reg .b64 	%rd<42>;
	.reg .b64 	%fd<4>;

	ld.param.u64 	%rd9, [_Z3addPP3carS0__param_0];
	ld.param.u64 	%rd10, [_Z3addPP3carS0__param_1];
	cvta.to.global.u64 	%rd1, %rd9;
	cvta.to.global.u64 	%rd11, %rd10;
	mov.u32 	%r1, %tid.x;
	mul.wide.u32 	%rd12, %r1, 224;
	add.s64 	%rd13, %rd11, %rd12;
	add.s64 	%rd2, %rd13, 216;
	mov.b32 	%r23, 0;
	st.global.u32 	[%rd13+216], %r23;
	mov.b64 	%rd14, 0;
	st.global.u64 	[%rd13+208], %rd14;
	st.global.u32 	[%rd13+200], %r23;
$L__BB0_1:
	mul.wide.u32 	%rd15, %r23, 8;
	add.s64 	%rd3, %rd1, %rd15;
	ld.global.u64 	%rd16, [%rd3];
	cvta.to.global.u64 	%rd17, %rd16;
	add.s64 	%rd19, %rd17, %rd12;
	ld.global.u32 	%r14, [%rd19+216];
	ld.global.u32 	%r15, [%rd2];
	add.s32 	%r16, %r15, %r14;
	st.global.u32 	[%rd2], %r16;
	ld.global.u64 	%rd20, [%rd3];
	cvta.to.global.u64 	%rd21, %rd20;
	add.s64 	%rd4, %rd21, %rd12;
	mov.b32 	%r24, 0;
$L__BB0_2:
	cvt.u64.u32 	%rd22, %r24;
	add.s64 	%rd23, %rd22, %rd2;
	add.s64 	%rd5, %rd23, -216;
	ld.global.u8 	%rs1, [%rd23+-216];
	setp.ne.s16 	%p1, %rs1, 0;
	add.s32 	%r24, %r24, 1;
	@%p1 bra 	$L__BB0_2;
	mov.b32 	%r25, 0;
$L__BB0_4:
	cvt.u64.u32 	%rd24, %r25;
	add.s64 	%rd25, %rd4, %rd24;
	ld.global.u8 	%rs2, [%rd25];
	add.s64 	%rd26, %rd5, %rd24;
	st.global.u8 	[%rd26], %rs2;
	add.s32 	%r25, %r25, 1;
	setp.ne.s16 	%p2, %rs2, 0;
	@%p2 bra 	$L__BB0_4;
	ld.global.u64 	%rd6, [%rd3];
	mov.b32 	%r26, 0;
$L__BB0_6:
	cvt.u64.u32 	%rd27, %r26;
	add.s64 	%rd28, %rd27, %rd2;
	add.s64 	%rd7, %rd28, -116;
	ld.global.u8 	%rs3, [%rd28+-116];
	setp.ne.s16 	%p3, %rs3, 0;
	add.s32 	%r26, %r26, 1;
	@%p3 bra 	$L__BB0_6;
	cvta.to.global.u64 	%rd29, %rd6;
	add.s64 	%rd31, %rd29, %rd12;
	add.s64 	%rd8, %rd31, 100;
	mov.b32 	%r27, 0;
$L__BB0_8:
	cvt.u64.u32 	%rd32, %r27;
	add.s64 	%rd33, %rd8, %rd32;
	ld.global.u8 	%rs4, [%rd33];
	add.s64 	%rd34, %rd7, %rd32;
	st.global.u8 	[%rd34], %rs4;
	add.s32 	%r27, %r27, 1;
	setp.ne.s16 	%p4, %rs4, 0;
	@%p4 bra 	$L__BB0_8;
	ld.global.u64 	%rd35, [%rd3];
	cvta.to.global.u64 	%rd36, %rd35;
	add.s64 	%rd38, %rd36, %rd12;
	ld.global.f64 	%fd1, [%rd38+208];
	ld.global.f64 	%fd2, [%rd2+-8];
	add.f64 	%fd3, %fd1, %fd2;
	st.global.f64 	[%rd2+-8], %fd3;
	ld.global.u64 	%rd39, [%rd3];
	cvta.to.global.u64 	%rd40, %rd39;
	add.s64 	%rd41, %rd40, %rd12;
	ld.global.u32 	%r20, [%rd41+200];
	ld.global.u32 	%r21, [%rd2+-16];
	add.s32 	%r22, %r21, %r20;
	st.global.u32 	[%rd2+-16], %r22;
	add.s32 	%r23, %r23, 1;
	setp.ne.s32 	%p5, %r23, 6;
	@%p5 bra 	$L__BB0_1;
	ret;

}


// ===== COMPILED SASS (sm_100) =====

	.target	sm_100

	.elftype	@"ET_EXEC"


//--------------------- .note.nv.tkinfo           --------------------------
	.section	.note.nv.tkinfo,"",@"SHT_NOTE"
	.sectionflags	@"SHF_NOTE_NV_TKINFO"
	.tkinfo
        /*0018*/ 	.word	0x00000002
        /*0030*/ 	.string	""
        /*0030*/ 	.string	"ptxas"
        /*0030*/ 	.string	"Cuda compilation tools, release 13.0, V13.0.88"
        /*0030*/ 	.string	"Build cuda_13.0.r13.0/compiler.36424714_0"
        /*0030*/ 	.string	"-arch sm_100 -m 64 "



//--------------------- .note.nv.cuinfo           --------------------------
	.section	.note.nv.cuinfo,"",@"SHT_NOTE"
	.sectionflags	@"SHF_NOTE_NV_CUINFO"
        /*0018*/ 	.short	0x0002
        /*001a*/ 	.short	0x0064
        /*001c*/ 	.short	0x0082
	.zero		2


//--------------------- .nv.info                  --------------------------
	.section	.nv.info,"",@"SHT_CUDA_INFO"
	.align	4


	//----- nvinfo : EIATTR_REGCOUNT
	.align		4
        /*0000*/ 	.byte	0x04, 0x2f
        /*0002*/ 	.short	(.L_1 - .L_0)
	.align		4
.L_0:
        /*0004*/ 	.word	index@(_Z3addPP3carS0_)
        /*0008*/ 	.word	0x00000012


	//----- nvinfo : EIATTR_FRAME_SIZE
	.align		4
.L_1:
        /*000c*/ 	.byte	0x04, 0x11
        /*000e*/ 	.short	(.L_3 - .L_2)
	.align		4
.L_2:
        /*0010*/ 	.word	index@(_Z3addPP3carS0_)
        /*0014*/ 	.word	0x00000000


	//----- nvinfo : EIATTR_MIN_STACK_SIZE
	.align		4
.L_3:
        /*0018*/ 	.byte	0x04, 0x12
        /*001a*/ 	.short	(.L_5 - .L_4)
	.align		4
.L_4:
        /*001c*/ 	.word	index@(_Z3addPP3carS0_)
        /*0020*/ 	.word	0x00000000
.L_5:


//--------------------- .nv.compat                --------------------------
	.section	.nv.compat,"",@"SHT_CUDA_COMPAT_INFO"
	.align	4
        /*0000*/ 	.byte	0x02, 0x09, 0x00, 0x00, 0x02, 0x02, 0x01, 0x00, 0x02, 0x05, 0x05, 0x00, 0x03, 0x07, 0x01, 0x01
        /*0010*/ 	.byte	0x02, 0x03, 0x00, 0x00, 0x02, 0x06, 0x01, 0x00, 0x04, 0x0b, 0x08, 0x00, 0x01, 0x00, 0x00, 0x00
        /*0020*/ 	.byte	0x00, 0x00, 0x00, 0x00


//--------------------- .nv.info._Z3addPP3carS0_  --------------------------
	.section	.nv.info._Z3addPP3carS0_,"",@"SHT_CUDA_INFO"
	.sectionflags	@""
	.align	4


	//----- nvinfo : EIATTR_CUDA_API_VERSION
	.align		4
        /*0000*/ 	.byte	0x04, 0x37
        /*0002*/ 	.short	(.L_7 - .L_6)
.L_6:
        /*0004*/ 	.word	0x00000082


	//----- nvinfo : EIATTR_KPARAM_INFO
	.align		4
.L_7:
        /*0008*/ 	.byte	0x04, 0x17
        /*000a*/ 	.short	(.L_9 - .L_8)
.L_8:
        /*000c*/ 	.word	0x00000000
        /*0010*/ 	.short	0x0001
        /*0012*/ 	.short	0x0008
        /*0014*/ 	.byte	0x00, 0xf5, 0x21, 0x00


	//----- nvinfo : EIATTR_KPARAM_INFO
	.align		4
.L_9:
        /*0018*/ 	.byte	0x04, 0x17
        /*001a*/ 	.short	(.L_11 - .L_10)
.L_10:
        /*001c*/ 	.word	0x00000000
        /*0020*/ 	.short	0x0000
        /*0022*/ 	.short	0x0000
        /*0024*/ 	.byte	0x00, 0xf5, 0x21, 0x00


	//----- nvinfo : EIATTR_SPARSE_MMA_MASK
	.align		4
.L_11:
        /*0028*/ 	.byte	0x03, 0x50
        /*002a*/ 	.short	0x0000


	//----- nvinfo : EIATTR_MAXREG_COUNT
	.align		4
        /*002c*/ 	.byte	0x03, 0x1b
        /*002e*/ 	.short	0x00ff


	//----- nvinfo : EIATTR_MERCURY_ISA_VERSION
	.align		4
        /*0030*/ 	.byte	0x03, 0x5f
        /*0032*/ 	.short	0x0101


	//----- nvinfo : EIATTR_VRC_CTA_INIT_COUNT
	.align		4
        /*0034*/ 	.byte	0x02, 0x4a
	.zero		1
	.zero		1


	//----- nvinfo : EIATTR_EXIT_INSTR_OFFSETS
	.align		4
        /*0038*/ 	.byte	0x04, 0x1c
        /*003a*/ 	.short	(.L_13 - .L_12)


	//   ....[0]....
.L_12:
        /*003c*/ 	.word	0x000004e0


	//----- nvinfo : EIATTR_CRS_STACK_SIZE
	.align		4
.L_13:
        /*0040*/ 	.byte	0x04, 0x1e
        /*0042*/ 	.short	(.L_15 - .L_14)
.L_14:
        /*0044*/ 	.word	0x00000000


	//----- nvinfo : EIATTR_CBANK_PARAM_SIZE
	.align		4
.L_15:
        /*0048*/ 	.byte	0x03, 0x19
        /*004a*/ 	.short	0x0010


	//----- nvinfo : EIATTR_PARAM_CBANK
	.align		4
        /*004c*/ 	.byte	0x04, 0x0a
        /*004e*/ 	.short	(.L_17 - .L_16)
	.align		4
.L_16:
        /*0050*/ 	.word	index@(.nv.constant0._Z3addPP3carS0_)
        /*0054*/ 	.short	0x0380
        /*0056*/ 	.short	0x0010


	//----- nvinfo : EIATTR_SW_WAR
	.align		4
.L_17:
        /*0058*/ 	.byte	0x04, 0x36
        /*005a*/ 	.short	(.L_19 - .L_18)
.L_18:
        /*005c*/ 	.word	0x00000008
.L_19:


//--------------------- .nv.callgraph             --------------------------
	.section	.nv.callgraph,"",@"SHT_CUDA_CALLGRAPH"
	.align	4
	.sectionentsize	8
	.align		4
        /*0000*/ 	.word	0x00000000
	.align		4
        /*0004*/ 	.word	0xffffffff
	.align		4
        /*0008*/ 	.word	0x00000000
	.align		4
        /*000c*/ 	.word	0xfffffffe
	.align		4
        /*0010*/ 	.word	0x00000000
	.align		4
        /*0014*/ 	.word	0xfffffffd
	.align		4
        /*0018*/ 	.word	0x00000000
	.align		4
        /*001c*/ 	.word	0xfffffffc


//--------------------- .text._Z3addPP3carS0_     --------------------------
	.section	.text._Z3addPP3carS0_,"ax",@progbits
	.align	128
        .global         _Z3addPP3carS0_
        .type           _Z3addPP3carS0_,@function
        .size           _Z3addPP3carS0_,(.L_x_10 - _Z3addPP3carS0_)
        .other          _Z3addPP3carS0_,@"STO_CUDA_ENTRY STV_DEFAULT"
_Z3addPP3carS0_:
.text._Z3addPP3carS0_:
[----:B------:R-:W-:Y:S01]  /*0000*/  LDC R1, c[0x0][0x37c] ;  /* 0x0000df00ff017b82 */ /* 0x000fe20000000800 */
[----:B------:R-:W0:Y:S07]  /*0010*/  S2R R0, SR_TID.X ;  /* 0x0000000000007919 */ /* 0x000e2e0000002100 */
[----:B------:R-:W0:Y:S01]  /*0020*/  LDC.64 R2, c[0x0][0x388] ;  /* 0x0000e200ff027b82 */ /* 0x000e220000000a00 */
[----:B------:R-:W1:Y:S01]  /*0030*/  LDCU.64 UR4, c[0x0][0x358] ;  /* 0x00006b00ff0477ac */ /* 0x000e620008000a00 */
[----:B------:R-:W-:-:S02]  /*0040*/  IMAD.MOV.U32 R4, RZ, RZ, RZ ;  /* 0x000000ffff047224 */ /* 0x000fc400078e00ff */
[----:B0-----:R-:W-:-:S05]  /*0050*/  IMAD.WIDE.U32 R2, R0, 0xe0, R2 ;  /* 0x000000e000027825 */ /* 0x001fca00078e0002 */
[----:B-1----:R0:W-:Y:S04]  /*0060*/  STG.E desc[UR4][R2.64+0xd8], RZ ;  /* 0x0000d8ff02007986 */ /* 0x0021e8000c101904 */
[----:B------:R0:W-:Y:S04]  /*0070*/  STG.E.64 desc[UR4][R2.64+0xd0], RZ ;  /* 0x0000d0ff02007986 */ /* 0x0001e8000c101b04 */
[----:B------:R0:W-:Y:S02]  /*0080*/  STG.E desc[UR4][R2.64+0xc8], RZ ;  /* 0x0000c8ff02007986 */ /* 0x0001e4000c101904 */
.L_x_8:
[----:B-1----:R-:W1:Y:S01]  /*0090*/  LDC.64 R6, c[0x0][0x380] ;  /* 0x0000e000ff067b82 */ /* 0x002e620000000a00 */
[----:B--2---:R-:W2:Y:S01]  /*00a0*/  LDG.E R5, desc[UR4][R2.64+0xd8] ;  /* 0x0000d80402057981 */ /* 0x004ea2000c1e1900 */
[----:B-1----:R-:W-:-:S05]  /*00b0*/  IMAD.WIDE.U32 R6, R4, 0x8, R6 ;  /* 0x0000000804067825 */ /* 0x002fca00078e0006 */
[----:B------:R-:W3:Y:S02]  /*00c0*/  LDG.E.64 R8, desc[UR4][R6.64] ;  /* 0x0000000406087981 */ /* 0x000ee4000c1e1b00 */
[----:B---3--:R-:W-:-:S06]  /*00d0*/  IMAD.WIDE.U32 R8, R0, 0xe0, R8 ;  /* 0x000000e000087825 */ /* 0x008fcc00078e0008 */
[----:B------:R-:W2:Y:S02]  /*00e0*/  LDG.E R8, desc[UR4][R8.64+0xd8] ;  /* 0x0000d80408087981 */ /* 0x000ea4000c1e1900 */
[----:B--2---:R-:W-:-:S05]  /*00f0*/  IMAD.IADD R5, R8, 0x1, R5 ;  /* 0x0000000108057824 */ /* 0x004fca00078e0205 */
[----:B------:R1:W-:Y:S04]  /*0100*/  STG.E desc[UR4][R2.64+0xd8], R5 ;  /* 0x0000d80502007986 */ /* 0x0003e8000c101904 */
[----:B------:R-:W2:Y:S01]  /*0110*/  LDG.E.64 R10, desc[UR4][R6.64] ;  /* 0x00000004060a7981 */ /* 0x000ea2000c1e1b00 */
[----:B------:R-:W-:Y:S01]  /*0120*/  HFMA2 R13, -RZ, RZ, 0, 0 ;  /* 0x00000000ff0d7431 */ /* 0x000fe200000001ff */
[----:B------:R-:W-:Y:S01]  /*0130*/  BSSY.RECONVERGENT B0, `(.L_x_0) ;  /* 0x0000008000007945 */ /* 0x000fe20003800200 */
[----:B-12---:R-:W-:-:S07]  /*0140*/  IMAD.WIDE.U32 R14, R0, 0xe0, R10 ;  /* 0x000000e0000e7825 */ /* 0x006fce00078e000a */
.L_x_1:
[----:B------:R-:W-:-:S05]  /*0150*/  IADD3 R8, P0, PT, R2, R13, RZ ;  /* 0x0000000d02087210 */ /* 0x000fca0007f1e0ff */
[----:B------:R-:W-:-:S05]  /*0160*/  IMAD.X R9, RZ, RZ, R3, P0 ;  /* 0x000000ffff097224 */ /* 0x000fca00000e0603 */
[----:B------:R-:W2:Y:S01]  /*0170*/  LDG.E.U8 R5, desc[UR4][R8.64] ;  /* 0x0000000408057981 */ /* 0x000ea2000c1e1100 */
[----:B------:R-:W-:Y:S01]  /*0180*/  VIADD R13, R13, 0x1 ;  /* 0x000000010d0d7836 */ /* 0x000fe20000000000 */
[----:B--2---:R-:W-:-:S13]  /*0190*/  ISETP.NE.AND P0, PT, R5, RZ, PT ;  /* 0x000000ff0500720c */ /* 0x004fda0003f05270 */
[----:B------:R-:W-:Y:S05]  /*01a0*/  @P0 BRA `(.L_x_1) ;  /* 0xfffffffc00e80947 */ /* 0x000fea000383ffff */
[----:B------:R-:W-:Y:S05]  /*01b0*/  BSYNC.RECONVERGENT B0 ;  /* 0x0000000000007941 */ /* 0x000fea0003800200 */
.L_x_0:
[----:B------:R-:W-:Y:S01]  /*01c0*/  BSSY.RECONVERGENT B0, `(.L_x_2) ;  /* 0x000000b000007945 */ /* 0x000fe20003800200 */
[----:B------:R-:W-:-:S07]  /*01d0*/  MOV R5, RZ ;  /* 0x000000ff00057202 */ /* 0x000fce0000000f00 */
.L_x_3:
[----:B------:R-:W-:-:S05]  /*01e0*/  IADD3 R10, P0, PT, R14, R5, RZ ;  /* 0x000000050e0a7210 */ /* 0x000fca0007f1e0ff */
[----:B------:R-:W-:-:S06]  /*01f0*/  IMAD.X R11, RZ, RZ, R15, P0 ;  /* 0x000000ffff0b7224 */ /* 0x000fcc00000e060f */
[----:B------:R-:W2:Y:S01]  /*0200*/  LDG.E.U8 R11, desc[UR4][R10.64] ;  /* 0x000000040a0b7981 */ /* 0x000ea2000c1e1100 */
[C---:B------:R-:W-:Y:S01]  /*0210*/  IADD3 R12, P0, PT, R5.reuse, R8, RZ ;  /* 0x00000008050c7210 */ /* 0x040fe20007f1e0ff */
[----:B------:R-:W-:-:S03]  /*0220*/  VIADD R5, R5, 0x1 ;  /* 0x0000000105057836 */ /* 0x000fc60000000000 */
[----:B------:R-:W-:-:S05]  /*0230*/  IADD3.X R13, PT, PT, RZ, R9, RZ, P0, !PT ;  /* 0x00000009ff0d7210 */ /* 0x000fca00007fe4ff */
[----:B--2---:R1:W-:Y:S01]  /*0240*/  STG.E.U8 desc[UR4][R12.64], R11 ;  /* 0x0000000b0c007986 */ /* 0x0043e2000c101104 */
[----:B------:R-:W-:-:S13]  /*0250*/  ISETP.NE.AND P0, PT, R11, RZ, PT ;  /* 0x000000ff0b00720c */ /* 0x000fda0003f05270 */
[----:B-1----:R-:W-:Y:S05]  /*0260*/  @P0 BRA `(.L_x_3) ;  /* 0xfffffffc00dc0947 */ /* 0x002fea000383ffff */
[----:B------:R-:W-:Y:S05]  /*0270*/  BSYNC.RECONVERGENT B0 ;  /* 0x0000000000007941 */ /* 0x000fea0003800200 */
.L_x_2:
[----:B------:R1:W5:Y:S01]  /*0280*/  LDG.E.64 R10, desc[UR4][R6.64] ;  /* 0x00000004060a7981 */ /* 0x000362000c1e1b00 */
[----:B------:R-:W-:Y:S01]  /*0290*/  HFMA2 R5, -RZ, RZ, 0, 0 ;  /* 0x00000000ff057431 */ /* 0x000fe200000001ff */
[----:B------:R-:W-:Y:S06]  /*02a0*/  BSSY.RECONVERGENT B0, `(.L_x_4) ;  /* 0x0000007000007945 */ /* 0x000fec0003800200 */
.L_x_5:
[----:B------:R-:W-:-:S05]  /*02b0*/  IADD3 R8, P0, PT, R2, R5, RZ ;  /* 0x0000000502087210 */ /* 0x000fca0007f1e0ff */
[----:B------:R-:W-:-:S05]  /*02c0*/  IMAD.X R9, RZ, RZ, R3, P0 ;  /* 0x000000ffff097224 */ /* 0x000fca00000e0603 */
[----:B------:R-:W2:Y:S01]  /*02d0*/  LDG.E.U8 R12, desc[UR4][R8.64+0x64] ;  /* 0x00006404080c7981 */ /* 0x000ea2000c1e1100 */
[----:B------:R-:W-:Y:S02]  /*02e0*/  IADD3 R5, PT, PT, R5, 0x1, RZ ;  /* 0x0000000105057810 */ /* 0x000fe40007ffe0ff */
[----:B--2---:R-:W-:-:S13]  /*02f0*/  ISETP.NE.AND P0, PT, R12, RZ, PT ;  /* 0x000000ff0c00720c */ /* 0x004fda0003f05270 */
[----:B------:R-:W-:Y:S05]  /*0300*/  @P0 BRA `(.L_x_5) ;  /* 0xfffffffc00e80947 */ /* 0x000fea000383ffff */
[----:B------:R-:W-:Y:S05]  /*0310*/  BSYNC.RECONVERGENT B0 ;  /* 0x0000000000007941 */ /* 0x000fea0003800200 */
.L_x_4:
[----:B------:R-:W-:Y:S01]  /*0320*/  BSSY.RECONVERGENT B0, `(.L_x_6) ;  /* 0x000000c000007945 */ /* 0x000fe20003800200 */
[----:B-----5:R-:W-:-:S04]  /*0330*/  IMAD.WIDE.U32 R14, R0, 0xe0, R10 ;  /* 0x000000e0000e7825 */ /* 0x020fc800078e000a */
[----:B------:R-:W-:-:S07]  /*0340*/  IMAD.MOV.U32 R5, RZ, RZ, RZ ;  /* 0x000000ffff057224 */ /* 0x000fce00078e00ff */
.L_x_7:
[----:B------:R-:W-:-:S04]  /*0350*/  IADD3 R10, P0, PT, R14, R5, RZ ;  /* 0x000000050e0a7210 */ /* 0x000fc80007f1e0ff */
[----:B------:R-:W-:-:S06]  /*0360*/  IADD3.X R11, PT, PT, RZ, R15, RZ, P0, !PT ;  /* 0x0000000fff0b7210 */ /* 0x000fcc00007fe4ff */
[----:B------:R-:W2:Y:S01]  /*0370*/  LDG.E.U8 R11, desc[UR4][R10.64+0x64] ;  /* 0x000064040a0b7981 */ /* 0x000ea2000c1e1100 */
[C---:B------:R-:W-:Y:S02]  /*0380*/  IADD3 R12, P0, PT, R5.reuse, R8, RZ ;  /* 0x00000008050c7210 */ /* 0x040fe40007f1e0ff */
[----:B------:R-:W-:-:S03]  /*0390*/  IADD3 R5, PT, PT, R5, 0x1, RZ ;  /* 0x0000000105057810 */ /* 0x000fc60007ffe0ff */
[----:B------:R-:W-:-:S05]  /*03a0*/  IMAD.X R13, RZ, RZ, R9, P0 ;  /* 0x000000ffff0d7224 */ /* 0x000fca00000e0609 */
[----:B--2---:R2:W-:Y:S01]  /*03b0*/  STG.E.U8 desc[UR4][R12.64+0x64], R11 ;  /* 0x0000640b0c007986 */ /* 0x0045e2000c101104 */
[----:B------:R-:W-:-:S13]  /*03c0*/  ISETP.NE.AND P0, PT, R11, RZ, PT ;  /* 0x000000ff0b00720c */ /* 0x000fda0003f05270 */
[----:B--2---:R-:W-:Y:S05]  /*03d0*/  @P0 BRA `(.L_x_7) ;  /* 0xfffffffc00dc0947 */ /* 0x004fea000383ffff */
[----:B------:R-:W-:Y:S05]  /*03e0*/  BSYNC.RECONVERGENT B0 ;  /* 0x0000000000007941 */ /* 0x000fea0003800200 */
.L_x_6:
[----:B------:R-:W2:Y:S04]  /*03f0*/  LDG.E.64 R8, desc[UR4][R6.64] ;  /* 0x0000000406087981 */ /* 0x000ea8000c1e1b00 */
[----:B------:R-:W3:Y:S04]  /*0400*/  LDG.E.64 R10, desc[UR4][R2.64+0xd0] ;  /* 0x0000d004020a7981 */ /* 0x000ee8000c1e1b00 */
[----:B------:R-:W4:Y:S01]  /*0410*/  LDG.E R5, desc[UR4][R2.64+0xc8] ;  /* 0x0000c80402057981 */ /* 0x000f22000c1e1900 */
[----:B--2---:R-:W-:-:S06]  /*0420*/  IMAD.WIDE.U32 R8, R0, 0xe0, R8 ;  /* 0x000000e000087825 */ /* 0x004fcc00078e0008 */
[----:B------:R-:W3:Y:S02]  /*0430*/  LDG.E.64 R8, desc[UR4][R8.64+0xd0] ;  /* 0x0000d00408087981 */ /* 0x000ee4000c1e1b00 */
[----:B---3--:R-:W-:-:S07]  /*0440*/  DADD R10, R8, R10 ;  /* 0x00000000080a7229 */ /* 0x008fce000000000a */
[----:B------:R2:W-:Y:S04]  /*0450*/  STG.E.64 desc[UR4][R2.64+0xd0], R10 ;  /* 0x0000d00a02007986 */ /* 0x0005e8000c101b04 */
[----:B------:R-:W3:Y:S02]  /*0460*/  LDG.E.64 R12, desc[UR4][R6.64] ;  /* 0x00000004060c7981 */ /* 0x000ee4000c1e1b00 */
[----:B---3--:R-:W-:-:S06]  /*0470*/  IMAD.WIDE.U32 R12, R0, 0xe0, R12 ;  /* 0x000000e0000c7825 */ /* 0x008fcc00078e000c */
[----:B------:R-:W4:Y:S01]  /*0480*/  LDG.E R12, desc[UR4][R12.64+0xc8] ;  /* 0x0000c8040c0c7981 */ /* 0x000f22000c1e1900 */
[----:B------:R-:W-:-:S04]  /*0490*/  IADD3 R4, PT, PT, R4, 0x1, RZ ;  /* 0x0000000104047810 */ /* 0x000fc80007ffe0ff */
[----:B------:R-:W-:Y:S01]  /*04a0*/  ISETP.NE.AND P0, PT, R4, 0x6, PT ;  /* 0x000000060400780c */ /* 0x000fe20003f05270 */
[----:B----4-:R-:W-:-:S05]  /*04b0*/  IMAD.IADD R5, R12, 0x1, R5 ;  /* 0x000000010c057824 */ /* 0x010fca00078e0205 */
[----:B------:R2:W-:Y:S07]  /*04c0*/  STG.E desc[UR4][R2.64+0xc8], R5 ;  /* 0x0000c80502007986 */ /* 0x0005ee000c101904 */
[----:B------:R-:W-:Y:S05]  /*04d0*/  @P0 BRA `(.L_x_8) ;  /* 0xfffffff800ec0947 */ /* 0x000fea000383ffff */
[----:B------:R-:W-:Y:S05]  /*04e0*/  EXIT ;  /* 0x000000000000794d */ /* 0x000fea0003800000 */
.L_x_9:
[----:B------:R-:W-:-:S00]  /*04f0*/  BRA `(.L_x_9) ;  /* 0xfffffffc00fc7947 */ /* 0x000fc0000383ffff */
[----:B------:R-:W-:-:S00]  /*0500*/  NOP ;  /* 0x0000000000007918 */ /* 0x000fc00000000000 */
[----:B------:R-:W-:-:S00]  /*0510*/  NOP ;  /* 0x0000000000007918 */ /* 0x000fc00000000000 */
[----:B------:R-:W-:-:S00]  /*0520*/  NOP ;  /* 0x0000000000007918 */ /* 0x000fc00000000000 */
[----:B------:R-:W-:-:S00]  /*0530*/  NOP ;  /* 0x0000000000007918 */ /* 0x000fc00000000000 */
[----:B------:R-:W-:-:S00]  /*0540*/  NOP ;  /* 0x0000000000007918 */ /* 0x000fc00000000000 */
[----:B------:R-:W-:-:S00]  /*0550*/  NOP ;  /* 0x0000000000007918 */ /* 0x000fc00000000000 */
[----:B------:R-:W-:-:S00]  /*0560*/  NOP ;  /* 0x0000000000007918 */ /* 0x000fc00000000000 */
[----:B------:R-:W-:-:S00]  /*0570*/  NOP ;  /* 0x0000000000007918 */ /* 0x000fc00000000000 */
.L_x_10:


//--------------------- .nv.shared.reserved.0     --------------------------
	.section	.nv.shared.reserved.0,"aw",@nobits
	.weak		__nv_reservedSMEM_offset_0_alias
	.size		__nv_reservedSMEM_offset_0_alias, 0, 64
	.other		__nv_reservedSMEM_offset_0_alias,@"STO_CUDA_RESERVED_SHARED STV_DEFAULT"
__nv_reservedSMEM_offset_0_alias:
	.zero		0
	.zero		64


//--------------------- .nv.constant0._Z3addPP3carS0_ --------------------------
	.section	.nv.constant0._Z3addPP3carS0_,"a",@progbits
	.sectionflags	@""
	.align	4
.nv.constant0._Z3addPP3carS0_:
	.zero		912


//--------------------- SYMBOLS --------------------------

	.type		.nv.reservedSmem.offset0,@object
	.size		.nv.reservedSmem.offset0,0x4
